//
// Generated by NVIDIA NVVM Compiler
//
// Compiler Build ID: CL-36424714
// Cuda compilation tools, release 13.0, V13.0.88
// Based on NVVM 20.0.0
//

.version 9.0
.target sm_100
.address_size 64

	// .globl	_Z20add_vec_scalaire_gpuPiS_lif

.visible .entry _Z20add_vec_scalaire_gpuPiS_lif(
	.param .u64 .ptr .align 1 _Z20add_vec_scalaire_gpuPiS_lif_param_0,
	.param .u64 .ptr .align 1 _Z20add_vec_scalaire_gpuPiS_lif_param_1,
	.param .u64 _Z20add_vec_scalaire_gpuPiS_lif_param_2,
	.param .u32 _Z20add_vec_scalaire_gpuPiS_lif_param_3,
	.param .f32 _Z20add_vec_scalaire_gpuPiS_lif_param_4
)
{
	.reg .pred 	%p<2>;
	.reg .b32 	%r<8>;
	.reg .b32 	%f<4>;
	.reg .b64 	%rd<12>;

	ld.param.u64 	%rd2, [_Z20add_vec_scalaire_gpuPiS_lif_param_0];
	ld.param.u64 	%rd3, [_Z20add_vec_scalaire_gpuPiS_lif_param_1];
	ld.param.u64 	%rd4, [_Z20add_vec_scalaire_gpuPiS_lif_param_2];
	ld.param.u32 	%r1, [_Z20add_vec_scalaire_gpuPiS_lif_param_3];
	ld.param.f32 	%f1, [_Z20add_vec_scalaire_gpuPiS_lif_param_4];
	mov.u32 	%r2, %ctaid.x;
	mov.u32 	%r3, %ntid.x;
	mul.wide.u32 	%rd5, %r2, %r3;
	mov.u32 	%r4, %tid.x;
	cvt.u64.u32 	%rd6, %r4;
	add.s64 	%rd1, %rd5, %rd6;
	setp.ge.s64 	%p1, %rd1, %rd4;
	@%p1 bra 	$L__BB0_2;
	cvta.to.global.u64 	%rd7, %rd2;
	cvta.to.global.u64 	%rd8, %rd3;
	shl.b64 	%rd9, %rd1, 2;
	add.s64 	%rd10, %rd7, %rd9;
	ld.global.u32 	%r5, [%rd10];
	sub.s32 	%r6, %r5, %r1;
	cvt.rn.f32.s32 	%f2, %r6;
	mul.f32 	%f3, %f1, %f2;
	cvt.rzi.s32.f32 	%r7, %f3;
	add.s64 	%rd11, %rd8, %rd9;
	st.global.u32 	[%rd11], %r7;
$L__BB0_2:
	ret;

}


// ===== COMPILED SASS (sm_100) =====

	.target	sm_100

	.elftype	@"ET_EXEC"


//--------------------- .note.nv.tkinfo           --------------------------
	.section	.note.nv.tkinfo,"",@"SHT_NOTE"
	.sectionflags	@"SHF_NOTE_NV_TKINFO"
	.tkinfo
        /*0018*/ 	.word	0x00000002
        /*0030*/ 	.string	""
        /*0030*/ 	.string	"ptxas"
        /*0030*/ 	.string	"Cuda compilation tools, release 13.0, V13.0.88"
        /*0030*/ 	.string	"Build cuda_13.0.r13.0/compiler.36424714_0"
        /*0030*/ 	.string	"-arch sm_100 -m 64 "



//--------------------- .note.nv.cuinfo           --------------------------
	.section	.note.nv.cuinfo,"",@"SHT_NOTE"
	.sectionflags	@"SHF_NOTE_NV_CUINFO"
        /*0018*/ 	.short	0x0002
        /*001a*/ 	.short	0x0064
        /*001c*/ 	.short	0x0082
	.zero		2


//--------------------- .nv.info                  --------------------------
	.section	.nv.info,"",@"SHT_CUDA_INFO"
	.align	4


	//----- nvinfo : EIATTR_REGCOUNT
	.align		4
        /*0000*/ 	.byte	0x04, 0x2f
        /*0002*/ 	.short	(.L_1 - .L_0)
	.align		4
.L_0:
        /*0004*/ 	.word	index@(_Z20add_vec_scalaire_gpuPiS_lif)
        /*0008*/ 	.word	0x0000000a


	//----- nvinfo : EIATTR_FRAME_SIZE
	.align		4
.L_1:
        /*000c*/ 	.byte	0x04, 0x11
        /*000e*/ 	.short	(.L_3 - .L_2)
	.align		4
.L_2:
        /*0010*/ 	.word	index@(_Z20add_vec_scalaire_gpuPiS_lif)
        /*0014*/ 	.word	0x00000000


	//----- nvinfo : EIATTR_MIN_STACK_SIZE
	.align		4
.L_3:
        /*0018*/ 	.byte	0x04, 0x12
        /*001a*/ 	.short	(.L_5 - .L_4)
	.align		4
.L_4:
        /*001c*/ 	.word	index@(_Z20add_vec_scalaire_gpuPiS_lif)
        /*0020*/ 	.word	0x00000000
.L_5:


//--------------------- .nv.compat                --------------------------
	.section	.nv.compat,"",@"SHT_CUDA_COMPAT_INFO"
	.align	4
        /*0000*/ 	.byte	0x02, 0x09, 0x00, 0x00, 0x02, 0x02, 0x01, 0x00, 0x02, 0x05, 0x05, 0x00, 0x03, 0x07, 0x01, 0x01
        /*0010*/ 	.byte	0x02, 0x03, 0x00, 0x00, 0x02, 0x06, 0x01, 0x00, 0x04, 0x0b, 0x08, 0x00, 0x09, 0x00, 0x00, 0x00
        /*0020*/ 	.byte	0x00, 0x00, 0x00, 0x00


//--------------------- .nv.info._Z20add_vec_scalaire_gpuPiS_lif --------------------------
	.section	.nv.info._Z20add_vec_scalaire_gpuPiS_lif,"",@"SHT_CUDA_INFO"
	.sectionflags	@""
	.align	4


	//----- nvinfo : EIATTR_CUDA_API_VERSION
	.align		4
        /*0000*/ 	.byte	0x04, 0x37
        /*0002*/ 	.short	(.L_7 - .L_6)
.L_6:
        /*0004*/ 	.word	0x00000082


	//----- nvinfo : EIATTR_KPARAM_INFO
	.align		4
.L_7:
        /*0008*/ 	.byte	0x04, 0x17
        /*000a*/ 	.short	(.L_9 - .L_8)
.L_8:
        /*000c*/ 	.word	0x00000000
        /*0010*/ 	.short	0x0004
        /*0012*/ 	.short	0x001c
        /*0014*/ 	.byte	0x00, 0xf0, 0x11, 0x00


	//----- nvinfo : EIATTR_KPARAM_INFO
	.align		4
.L_9:
        /*0018*/ 	.byte	0x04, 0x17
        /*001a*/ 	.short	(.L_11 - .L_10)
.L_10:
        /*001c*/ 	.word	0x00000000
        /*0020*/ 	.short	0x0003
        /*0022*/ 	.short	0x0018
        /*0024*/ 	.byte	0x00, 0xf0, 0x11, 0x00


	//----- nvinfo : EIATTR_KPARAM_INFO
	.align		4
.L_11:
        /*0028*/ 	.byte	0x04, 0x17
        /*002a*/ 	.short	(.L_13 - .L_12)
.L_12:
        /*002c*/ 	.word	0x00000000
        /*0030*/ 	.short	0x0002
        /*0032*/ 	.short	0x0010
        /*0034*/ 	.byte	0x00, 0xf0, 0x21, 0x00


	//----- nvinfo : EIATTR_KPARAM_INFO
	.align		4
.L_13:
        /*0038*/ 	.byte	0x04, 0x17
        /*003a*/ 	.short	(.L_15 - .L_14)
.L_14:
        /*003c*/ 	.word	0x00000000
        /*0040*/ 	.short	0x0001
        /*0042*/ 	.short	0x0008
        /*0044*/ 	.byte	0x00, 0xf5, 0x21, 0x00


	//----- nvinfo : EIATTR_KPARAM_INFO
	.align		4
.L_15:
        /*0048*/ 	.byte	0x04, 0x17
        /*004a*/ 	.short	(.L_17 - .L_16)
.L_16:
        /*004c*/ 	.word	0x00000000
        /*0050*/ 	.short	0x0000
        /*0052*/ 	.short	0x0000
        /*0054*/ 	.byte	0x00, 0xf5, 0x21, 0x00


	//----- nvinfo : EIATTR_SPARSE_MMA_MASK
	.align		4
.L_17:
        /*0058*/ 	.byte	0x03, 0x50
        /*005a*/ 	.short	0x0000


	//----- nvinfo : EIATTR_MAXREG_COUNT
	.align		4
        /*005c*/ 	.byte	0x03, 0x1b
        /*005e*/ 	.short	0x00ff


	//----- nvinfo : EIATTR_MERCURY_ISA_VERSION
	.align		4
        /*0060*/ 	.byte	0x03, 0x5f
        /*0062*/ 	.short	0x0101


	//----- nvinfo : EIATTR_VRC_CTA_INIT_COUNT
	.align		4
        /*0064*/ 	.byte	0x02, 0x4a
	.zero		1
	.zero		1


	//----- nvinfo : EIATTR_EXIT_INSTR_OFFSETS
	.align		4
        /*0068*/ 	.byte	0x04, 0x1c
        /*006a*/ 	.short	(.L_19 - .L_18)


	//   ....[0]....
.L_18:
        /*006c*/ 	.word	0x00000090


	//   ....[1]....
        /*0070*/ 	.word	0x00000190


	//----- nvinfo : EIATTR_CBANK_PARAM_SIZE
	.align		4
.L_19:
        /*0074*/ 	.byte	0x03, 0x19
        /*0076*/ 	.short	0x0020


	//----- nvinfo : EIATTR_PARAM_CBANK
	.align		4
        /*0078*/ 	.byte	0x04, 0x0a
        /*007a*/ 	.short	(.L_21 - .L_20)
	.align		4
.L_20:
        /*007c*/ 	.word	index@(.nv.constant0._Z20add_vec_scalaire_gpuPiS_lif)
        /*0080*/ 	.short	0x0380
        /*0082*/ 	.short	0x0020


	//----- nvinfo : EIATTR_SW_WAR
	.align		4
.L_21:
        /*0084*/ 	.byte	0x04, 0x36
        /*0086*/ 	.short	(.L_23 - .L_22)
.L_22:
        /*0088*/ 	.word	0x00000008
.L_23:


//--------------------- .nv.callgraph             --------------------------
	.section	.nv.callgraph,"",@"SHT_CUDA_CALLGRAPH"
	.align	4
	.sectionentsize	8
	.align		4
        /*0000*/ 	.word	0x00000000
	.align		4
        /*0004*/ 	.word	0xffffffff
	.align		4
        /*0008*/ 	.word	0x00000000
	.align		4
        /*000c*/ 	.word	0xfffffffe
	.align		4
        /*0010*/ 	.word	0x00000000
	.align		4
        /*0014*/ 	.word	0xfffffffd
	.align		4
        /*0018*/ 	.word	0x00000000
	.align		4
        /*001c*/ 	.word	0xfffffffc


//--------------------- .text._Z20add_vec_scalaire_gpuPiS_lif --------------------------
	.section	.text._Z20add_vec_scalaire_gpuPiS_lif,"ax",@progbits
	.align	128
        .global         _Z20add_vec_scalaire_gpuPiS_lif
        .type           _Z20add_vec_scalaire_gpuPiS_lif,@function
        .size           _Z20add_vec_scalaire_gpuPiS_lif,(.L_x_1 - _Z20add_vec_scalaire_gpuPiS_lif)
        .other          _Z20add_vec_scalaire_gpuPiS_lif,@"STO_CUDA_ENTRY STV_DEFAULT"
_Z20add_vec_scalaire_gpuPiS_lif:
.text._Z20add_vec_scalaire_gpuPiS_lif:
[----:B------:R-:W-:Y:S01]  /*0000*/  LDC R1, c[0x0][0x37c] ;  /* 0x0000df00ff017b82 */ /* 0x000fe20000000800 */
[----:B------:R-:W0:Y:S07]  /*0010*/  S2R R2, SR_TID.X ;  /* 0x0000000000027919 */ /* 0x000e2e0000002100 */
[----:B------:R-:W0:Y:S01]  /*0020*/  S2UR UR4, SR_CTAID.X ;  /* 0x00000000000479c3 */ /* 0x000e220000002500 */
[----:B------:R-:W1:Y:S01]  /*0030*/  LDCU.64 UR6, c[0x0][0x390] ;  /* 0x00007200ff0677ac */ /* 0x000e620008000a00 */
[----:B------:R-:W-:-:S06]  /*0040*/  IMAD.MOV.U32 R3, RZ, RZ, RZ ;  /* 0x000000ffff037224 */ /* 0x000fcc00078e00ff */
[----:B------:R-:W0:Y:S02]  /*0050*/  LDC R5, c[0x0][0x360] ;  /* 0x0000d800ff057b82 */ /* 0x000e240000000800 */
[----:B0-----:R-:W-:-:S03]  /*0060*/  IMAD.WIDE.U32 R2, R5, UR4, R2 ;  /* 0x0000000405027c25 */ /* 0x001fc6000f8e0002 */
[----:B-1----:R-:W-:-:S04]  /*0070*/  ISETP.GE.U32.AND P0, PT, R2, UR6, PT ;  /* 0x0000000602007c0c */ /* 0x002fc8000bf06070 */
[----:B------:R-:W-:-:S13]  /*0080*/  ISETP.GE.AND.EX P0, PT, R3, UR7, PT, P0 ;  /* 0x0000000703007c0c */ /* 0x000fda000bf06300 */
[----:B------:R-:W-:Y:S05]  /*0090*/  @P0 EXIT ;  /* 0x000000000000094d */ /* 0x000fea0003800000 */
[----:B------:R-:W0:Y:S01]  /*00a0*/  LDCU.128 UR8, c[0x0][0x380] ;  /* 0x00007000ff0877ac */ /* 0x000e220008000c00 */
[C---:B------:R-:W-:Y:S01]  /*00b0*/  IMAD.SHL.U32 R4, R2.reuse, 0x4, RZ ;  /* 0x0000000402047824 */ /* 0x040fe200078e00ff */
[----:B------:R-:W-:Y:S01]  /*00c0*/  SHF.L.U64.HI R5, R2, 0x2, R3 ;  /* 0x0000000202057819 */ /* 0x000fe20000010203 */
[----:B------:R-:W1:Y:S01]  /*00d0*/  LDCU.64 UR4, c[0x0][0x358] ;  /* 0x00006b00ff0477ac */ /* 0x000e620008000a00 */
[----:B------:R-:W2:Y:S02]  /*00e0*/  LDCU.64 UR6, c[0x0][0x398] ;  /* 0x00007300ff0677ac */ /* 0x000ea40008000a00 */
[----:B0-----:R-:W-:-:S04]  /*00f0*/  IADD3 R2, P0, PT, R4, UR8, RZ ;  /* 0x0000000804027c10 */ /* 0x001fc8000ff1e0ff */
[----:B------:R-:W-:-:S05]  /*0100*/  IADD3.X R3, PT, PT, R5, UR9, RZ, P0, !PT ;  /* 0x0000000905037c10 */ /* 0x000fca00087fe4ff */
[----:B-1----:R-:W2:Y:S01]  /*0110*/  LDG.E R2, desc[UR4][R2.64] ;  /* 0x0000000402027981 */ /* 0x002ea2000c1e1900 */
[----:B------:R-:W-:-:S04]  /*0120*/  IADD3 R4, P0, PT, R4, UR10, RZ ;  /* 0x0000000a04047c10 */ /* 0x000fc8000ff1e0ff */
[----:B------:R-:W-:Y:S01]  /*0130*/  IADD3.X R5, PT, PT, R5, UR11, RZ, P0, !PT ;  /* 0x0000000b05057c10 */ /* 0x000fe200087fe4ff */
[----:B--2---:R-:W-:-:S05]  /*0140*/  VIADD R0, R2, -UR6 ;  /* 0x8000000602007c36 */ /* 0x004fca0008000000 */
[----:B------:R-:W-:-:S05]  /*0150*/  I2FP.F32.S32 R0, R0 ;  /* 0x0000000000007245 */ /* 0x000fca0000201400 */
[----:B------:R-:W-:-:S04]  /*0160*/  FMUL R0, R0, UR7 ;  /* 0x0000000700007c20 */ /* 0x000fc80008400000 */
[----:B------:R-:W0:Y:S02]  /*0170*/  F2I.TRUNC.NTZ R7, R0 ;  /* 0x0000000000077305 */ /* 0x000e24000020f100 */
[----:B0-----:R-:W-:Y:S01]  /*0180*/  STG.E desc[UR4][R4.64], R7 ;  /* 0x0000000704007986 */ /* 0x001fe2000c101904 */
[----:B------:R-:W-:Y:S05]  /*0190*/  EXIT ;  /* 0x000000000000794d */ /* 0x000fea0003800000 */
.L_x_0:
[----:B------:R-:W-:-:S00]  /*01a0*/  BRA `(.L_x_0) ;  /* 0xfffffffc00fc7947 */ /* 0x000fc0000383ffff */
[----:B------:R-:W-:-:S00]  /*01b0*/  NOP ;  /* 0x0000000000007918 */ /* 0x000fc00000000000 */
        /* <DEDUP_REMOVED lines=12> */
.L_x_1:


//--------------------- .nv.shared.reserved.0     --------------------------
	.section	.nv.shared.reserved.0,"aw",@nobits
	.weak		__nv_reservedSMEM_offset_0_alias
	.size		__nv_reservedSMEM_offset_0_alias, 0, 64
	.other		__nv_reservedSMEM_offset_0_alias,@"STO_CUDA_RESERVED_SHARED STV_DEFAULT"
__nv_reservedSMEM_offset_0_alias:
	.zero		0
	.zero		64


//--------------------- .nv.constant0._Z20add_vec_scalaire_gpuPiS_lif --------------------------
	.section	.nv.constant0._Z20add_vec_scalaire_gpuPiS_lif,"a",@progbits
	.sectionflags	@""
	.align	4
.nv.constant0._Z20add_vec_scalaire_gpuPiS_lif:
	.zero		928


//--------------------- SYMBOLS --------------------------

	.type		.nv.reservedSmem.offset0,@object
	.size		.nv.reservedSmem.offset0,0x4
